//
// Generated by NVIDIA NVVM Compiler
//
// Compiler Build ID: CL-36424714
// Cuda compilation tools, release 13.0, V13.0.88
// Based on NVVM 20.0.0
//

.version 9.0
.target sm_100
.address_size 64

	// .globl	_Z5SobelPKfPfjj
.extern .shared .align 16 .b8 s[];

.visible .entry _Z5SobelPKfPfjj(
	.param .u64 .ptr .align 1 _Z5SobelPKfPfjj_param_0,
	.param .u64 .ptr .align 1 _Z5SobelPKfPfjj_param_1,
	.param .u32 _Z5SobelPKfPfjj_param_2,
	.param .u32 _Z5SobelPKfPfjj_param_3
)
{
	.reg .pred 	%p<5>;
	.reg .b32 	%r<24>;
	.reg .b32 	%f<44>;
	.reg .b64 	%rd<9>;

	ld.param.u64 	%rd1, [_Z5SobelPKfPfjj_param_0];
	ld.param.u64 	%rd2, [_Z5SobelPKfPfjj_param_1];
	ld.param.u32 	%r5, [_Z5SobelPKfPfjj_param_2];
	ld.param.u32 	%r6, [_Z5SobelPKfPfjj_param_3];
	mov.u32 	%r8, %ctaid.x;
	mov.u32 	%r9, %tid.x;
	add.s32 	%r1, %r9, -1;
	mad.lo.s32 	%r10, %r8, 14, %r1;
	mov.u32 	%r11, %ctaid.y;
	mov.u32 	%r12, %tid.y;
	add.s32 	%r2, %r12, -1;
	mad.lo.s32 	%r13, %r11, 14, %r2;
	mad.lo.s32 	%r3, %r5, %r13, %r10;
	shl.b32 	%r15, %r12, 4;
	add.s32 	%r16, %r15, %r9;
	setp.ge.u32 	%p1, %r10, %r5;
	setp.ge.u32 	%p2, %r13, %r6;
	shl.b32 	%r17, %r16, 2;
	mov.u32 	%r18, s;
	add.s32 	%r4, %r18, %r17;
	or.pred  	%p3, %p1, %p2;
	@%p3 bra 	$L__BB0_2;
	cvta.to.global.u64 	%rd3, %rd1;
	mul.wide.u32 	%rd4, %r3, 4;
	add.s64 	%rd5, %rd3, %rd4;
	ld.global.f32 	%f1, [%rd5];
	st.shared.f32 	[%r4], %f1;
	bra.uni 	$L__BB0_3;
$L__BB0_2:
	mov.b32 	%r19, 0;
	st.shared.u32 	[%r4], %r19;
$L__BB0_3:
	bar.sync 	0;
	max.u32 	%r21, %r1, %r2;
	setp.gt.u32 	%p4, %r21, 13;
	@%p4 bra 	$L__BB0_5;
	ld.shared.f32 	%f2, [%r4+-68];
	ld.shared.f32 	%f3, [%r4+-64];
	mul.f32 	%f4, %f3, 0f00000000;
	sub.f32 	%f5, %f4, %f2;
	ld.shared.f32 	%f6, [%r4+-60];
	add.f32 	%f7, %f6, %f5;
	ld.shared.f32 	%f8, [%r4+-4];
	add.f32 	%f9, %f8, %f8;
	sub.f32 	%f10, %f7, %f9;
	ld.shared.f32 	%f11, [%r4];
	fma.rn.f32 	%f12, %f11, 0f00000000, %f10;
	ld.shared.f32 	%f13, [%r4+4];
	fma.rn.f32 	%f14, %f13, 0f40000000, %f12;
	ld.shared.f32 	%f15, [%r4+60];
	sub.f32 	%f16, %f14, %f15;
	ld.shared.f32 	%f17, [%r4+64];
	fma.rn.f32 	%f18, %f17, 0f00000000, %f16;
	ld.shared.f32 	%f19, [%r4+68];
	add.f32 	%f20, %f19, %f18;
	mul.f32 	%f21, %f20, 0f3E800000;
	fma.rn.f32 	%f22, %f3, 0f40000000, %f2;
	add.f32 	%f23, %f6, %f22;
	fma.rn.f32 	%f24, %f8, 0f00000000, %f23;
	fma.rn.f32 	%f25, %f11, 0f00000000, %f24;
	fma.rn.f32 	%f26, %f13, 0f00000000, %f25;
	sub.f32 	%f27, %f26, %f15;
	add.f32 	%f28, %f17, %f17;
	sub.f32 	%f29, %f27, %f28;
	sub.f32 	%f30, %f29, %f19;
	mul.f32 	%f31, %f30, 0f3E800000;
	mul.f32 	%f32, %f31, %f31;
	fma.rn.f32 	%f33, %f21, %f21, %f32;
	add.f32 	%f34, %f33, 0f3F800000;
	sqrt.rn.f32 	%f35, %f34;
	div.rn.f32 	%f36, %f21, %f35;
	mul.f32 	%f37, %f36, 0f3F000000;
	mov.f32 	%f38, 0f3F000000;
	sub.f32 	%f39, %f38, %f37;
	div.rn.f32 	%f40, %f31, %f35;
	mul.f32 	%f41, %f40, 0f3F000000;
	sub.f32 	%f42, %f38, %f41;
	rcp.rn.f32 	%f43, %f35;
	shl.b32 	%r22, %r3, 2;
	cvta.to.global.u64 	%rd6, %rd2;
	mul.wide.u32 	%rd7, %r22, 4;
	add.s64 	%rd8, %rd6, %rd7;
	st.global.f32 	[%rd8], %f39;
	st.global.f32 	[%rd8+4], %f42;
	st.global.f32 	[%rd8+8], %f43;
	mov.b32 	%r23, 1065353216;
	st.global.u32 	[%rd8+12], %r23;
$L__BB0_5:
	ret;

}


// ===== COMPILED SASS (sm_100) =====

	.target	sm_100

	.elftype	@"ET_EXEC"


//--------------------- .note.nv.tkinfo           --------------------------
	.section	.note.nv.tkinfo,"",@"SHT_NOTE"
	.sectionflags	@"SHF_NOTE_NV_TKINFO"
	.tkinfo
        /*0018*/ 	.word	0x00000002
        /*0030*/ 	.string	""
        /*0030*/ 	.string	"ptxas"
        /*0030*/ 	.string	"Cuda compilation tools, release 13.0, V13.0.88"
        /*0030*/ 	.string	"Build cuda_13.0.r13.0/compiler.36424714_0"
        /*0030*/ 	.string	"-arch sm_100 -m 64 "



//--------------------- .note.nv.cuinfo           --------------------------
	.section	.note.nv.cuinfo,"",@"SHT_NOTE"
	.sectionflags	@"SHF_NOTE_NV_CUINFO"
        /*0018*/ 	.short	0x0002
        /*001a*/ 	.short	0x0064
        /*001c*/ 	.short	0x0082
	.zero		2


//--------------------- .nv.info                  --------------------------
	.section	.nv.info,"",@"SHT_CUDA_INFO"
	.align	4


	//----- nvinfo : EIATTR_REGCOUNT
	.align		4
        /*0000*/ 	.byte	0x04, 0x2f
        /*0002*/ 	.short	(.L_1 - .L_0)
	.align		4
.L_0:
        /*0004*/ 	.word	index@(_Z5SobelPKfPfjj)
        /*0008*/ 	.word	0x00000016


	//----- nvinfo : EIATTR_FRAME_SIZE
	.align		4
.L_1:
        /*000c*/ 	.byte	0x04, 0x11
        /*000e*/ 	.short	(.L_3 - .L_2)
	.align		4
.L_2:
        /*0010*/ 	.word	index@($__internal_2_$__cuda_sm3x_div_rn_noftz_f32_slowpath)
        /*0014*/ 	.word	0x00000000


	//----- nvinfo : EIATTR_FRAME_SIZE
	.align		4
.L_3:
        /*0018*/ 	.byte	0x04, 0x11
        /*001a*/ 	.short	(.L_5 - .L_4)
	.align		4
.L_4:
        /*001c*/ 	.word	index@($__internal_1_$__cuda_sm20_sqrt_rn_f32_slowpath)
        /*0020*/ 	.word	0x00000000


	//----- nvinfo : EIATTR_FRAME_SIZE
	.align		4
.L_5:
        /*0024*/ 	.byte	0x04, 0x11
        /*0026*/ 	.short	(.L_7 - .L_6)
	.align		4
.L_6:
        /*0028*/ 	.word	index@($__internal_0_$__cuda_sm20_rcp_rn_f32_slowpath)
        /*002c*/ 	.word	0x00000000


	//----- nvinfo : EIATTR_FRAME_SIZE
	.align		4
.L_7:
        /*0030*/ 	.byte	0x04, 0x11
        /*0032*/ 	.short	(.L_9 - .L_8)
	.align		4
.L_8:
        /*0034*/ 	.word	index@(_Z5SobelPKfPfjj)
        /*0038*/ 	.word	0x00000000


	//----- nvinfo : EIATTR_MIN_STACK_SIZE
	.align		4
.L_9:
        /*003c*/ 	.byte	0x04, 0x12
        /*003e*/ 	.short	(.L_11 - .L_10)
	.align		4
.L_10:
        /*0040*/ 	.word	index@(_Z5SobelPKfPfjj)
        /*0044*/ 	.word	0x00000000
.L_11:


//--------------------- .nv.compat                --------------------------
	.section	.nv.compat,"",@"SHT_CUDA_COMPAT_INFO"
	.align	4
        /*0000*/ 	.byte	0x02, 0x09, 0x00, 0x00, 0x02, 0x02, 0x01, 0x00, 0x02, 0x05, 0x05, 0x00, 0x03, 0x07, 0x01, 0x01
        /*0010*/ 	.byte	0x02, 0x03, 0x00, 0x00, 0x02, 0x06, 0x01, 0x00, 0x04, 0x0b, 0x08, 0x00, 0x01, 0x00, 0x00, 0x00
        /*0020*/ 	.byte	0x00, 0x00, 0x00, 0x00


//--------------------- .nv.info._Z5SobelPKfPfjj  --------------------------
	.section	.nv.info._Z5SobelPKfPfjj,"",@"SHT_CUDA_INFO"
	.sectionflags	@""
	.align	4


	//----- nvinfo : EIATTR_CUDA_API_VERSION
	.align		4
        /*0000*/ 	.byte	0x04, 0x37
        /*0002*/ 	.short	(.L_13 - .L_12)
.L_12:
        /*0004*/ 	.word	0x00000082


	//----- nvinfo : EIATTR_KPARAM_INFO
	.align		4
.L_13:
        /*0008*/ 	.byte	0x04, 0x17
        /*000a*/ 	.short	(.L_15 - .L_14)
.L_14:
        /*000c*/ 	.word	0x00000000
        /*0010*/ 	.short	0x0003
        /*0012*/ 	.short	0x0014
        /*0014*/ 	.byte	0x00, 0xf0, 0x11, 0x00


	//----- nvinfo : EIATTR_KPARAM_INFO
	.align		4
.L_15:
        /*0018*/ 	.byte	0x04, 0x17
        /*001a*/ 	.short	(.L_17 - .L_16)
.L_16:
        /*001c*/ 	.word	0x00000000
        /*0020*/ 	.short	0x0002
        /*0022*/ 	.short	0x0010
        /*0024*/ 	.byte	0x00, 0xf0, 0x11, 0x00


	//----- nvinfo : EIATTR_KPARAM_INFO
	.align		4
.L_17:
        /*0028*/ 	.byte	0x04, 0x17
        /*002a*/ 	.short	(.L_19 - .L_18)
.L_18:
        /*002c*/ 	.word	0x00000000
        /*0030*/ 	.short	0x0001
        /*0032*/ 	.short	0x0008
        /*0034*/ 	.byte	0x00, 0xf5, 0x21, 0x00


	//----- nvinfo : EIATTR_KPARAM_INFO
	.align		4
.L_19:
        /*0038*/ 	.byte	0x04, 0x17
        /*003a*/ 	.short	(.L_21 - .L_20)
.L_20:
        /*003c*/ 	.word	0x00000000
        /*0040*/ 	.short	0x0000
        /*0042*/ 	.short	0x0000
        /*0044*/ 	.byte	0x00, 0xf5, 0x21, 0x00


	//----- nvinfo : EIATTR_SPARSE_MMA_MASK
	.align		4
.L_21:
        /*0048*/ 	.byte	0x03, 0x50
        /*004a*/ 	.short	0x0000


	//----- nvinfo : EIATTR_MAXREG_COUNT
	.align		4
        /*004c*/ 	.byte	0x03, 0x1b
        /*004e*/ 	.short	0x00ff


	//----- nvinfo : EIATTR_NUM_BARRIERS
	.align		4
        /*0050*/ 	.byte	0x02, 0x4c
        /*0052*/ 	.byte	0x01
	.zero		1


	//----- nvinfo : EIATTR_MERCURY_ISA_VERSION
	.align		4
        /*0054*/ 	.byte	0x03, 0x5f
        /*0056*/ 	.short	0x0101


	//----- nvinfo : EIATTR_VRC_CTA_INIT_COUNT
	.align		4
        /*0058*/ 	.byte	0x02, 0x4a
	.zero		1
	.zero		1


	//----- nvinfo : EIATTR_EXIT_INSTR_OFFSETS
	.align		4
        /*005c*/ 	.byte	0x04, 0x1c
        /*005e*/ 	.short	(.L_23 - .L_22)


	//   ....[0]....
.L_22:
        /*0060*/ 	.word	0x000001b0


	//   ....[1]....
        /*0064*/ 	.word	0x00000810


	//----- nvinfo : EIATTR_CRS_STACK_SIZE
	.align		4
.L_23:
        /*0068*/ 	.byte	0x04, 0x1e
        /*006a*/ 	.short	(.L_25 - .L_24)
.L_24:
        /*006c*/ 	.word	0x00000000


	//----- nvinfo : EIATTR_CBANK_PARAM_SIZE
	.align		4
.L_25:
        /*0070*/ 	.byte	0x03, 0x19
        /*0072*/ 	.short	0x0018


	//----- nvinfo : EIATTR_PARAM_CBANK
	.align		4
        /*0074*/ 	.byte	0x04, 0x0a
        /*0076*/ 	.short	(.L_27 - .L_26)
	.align		4
.L_26:
        /*0078*/ 	.word	index@(.nv.constant0._Z5SobelPKfPfjj)
        /*007c*/ 	.short	0x0380
        /*007e*/ 	.short	0x0018


	//----- nvinfo : EIATTR_SW_WAR
	.align		4
.L_27:
        /*0080*/ 	.byte	0x04, 0x36
        /*0082*/ 	.short	(.L_29 - .L_28)
.L_28:
        /*0084*/ 	.word	0x00000008
.L_29:


//--------------------- .nv.callgraph             --------------------------
	.section	.nv.callgraph,"",@"SHT_CUDA_CALLGRAPH"
	.align	4
	.sectionentsize	8
	.align		4
        /*0000*/ 	.word	0x00000000
	.align		4
        /*0004*/ 	.word	0xffffffff
	.align		4
        /*0008*/ 	.word	0x00000000
	.align		4
        /*000c*/ 	.word	0xfffffffe
	.align		4
        /*0010*/ 	.word	0x00000000
	.align		4
        /*0014*/ 	.word	0xfffffffd
	.align		4
        /*0018*/ 	.word	0x00000000
	.align		4
        /*001c*/ 	.word	0xfffffffc


//--------------------- .text._Z5SobelPKfPfjj     --------------------------
	.section	.text._Z5SobelPKfPfjj,"ax",@progbits
	.align	128
        .global         _Z5SobelPKfPfjj
        .type           _Z5SobelPKfPfjj,@function
        .size           _Z5SobelPKfPfjj,(.L_x_29 - _Z5SobelPKfPfjj)
        .other          _Z5SobelPKfPfjj,@"STO_CUDA_ENTRY STV_DEFAULT"
_Z5SobelPKfPfjj:
.text._Z5SobelPKfPfjj:
[----:B------:R-:W-:Y:S01]  /*0000*/  LDC R1, c[0x0][0x37c] ;  /* 0x0000df00ff017b82 */ /* 0x000fe20000000800 */
[----:B------:R-:W0:Y:S01]  /*0010*/  S2R R9, SR_TID.Y ;  /* 0x0000000000097919 */ /* 0x000e220000002200 */
[----:B------:R-:W1:Y:S01]  /*0020*/  LDCU.64 UR4, c[0x0][0x390] ;  /* 0x00007200ff0477ac */ /* 0x000e620008000a00 */
[----:B------:R-:W2:Y:S01]  /*0030*/  S2R R6, SR_TID.X ;  /* 0x0000000000067919 */ /* 0x000ea20000002100 */
[----:B------:R-:W3:Y:S01]  /*0040*/  LDCU.64 UR6, c[0x0][0x358] ;  /* 0x00006b00ff0677ac */ /* 0x000ee20008000a00 */
[----:B------:R-:W4:Y:S01]  /*0050*/  S2R R2, SR_CTAID.Y ;  /* 0x0000000000027919 */ /* 0x000f220000002600 */
[----:B------:R-:W5:Y:S01]  /*0060*/  S2R R3, SR_CTAID.X ;  /* 0x0000000000037919 */ /* 0x000f620000002500 */
[----:B0-----:R-:W-:Y:S02]  /*0070*/  VIADD R5, R9, 0xffffffff ;  /* 0xffffffff09057836 */ /* 0x001fe40000000000 */
[----:B--2---:R-:W-:Y:S02]  /*0080*/  VIADD R0, R6, 0xffffffff ;  /* 0xffffffff06007836 */ /* 0x004fe40000000000 */
[----:B----4-:R-:W-:-:S02]  /*0090*/  IMAD R7, R2, 0xe, R5 ;  /* 0x0000000e02077824 */ /* 0x010fc400078e0205 */
[----:B-----5:R-:W-:-:S03]  /*00a0*/  IMAD R4, R3, 0xe, R0 ;  /* 0x0000000e03047824 */ /* 0x020fc600078e0200 */
[----:B-1----:R-:W-:-:S04]  /*00b0*/  ISETP.GE.U32.AND P0, PT, R7, UR5, PT ;  /* 0x0000000507007c0c */ /* 0x002fc8000bf06070 */
[----:B------:R-:W-:Y:S01]  /*00c0*/  ISETP.GE.U32.OR P0, PT, R4, UR4, P0 ;  /* 0x0000000404007c0c */ /* 0x000fe20008706470 */
[----:B------:R-:W-:-:S12]  /*00d0*/  IMAD R4, R7, UR4, R4 ;  /* 0x0000000407047c24 */ /* 0x000fd8000f8e0204 */
[----:B------:R-:W0:Y:S02]  /*00e0*/  @!P0 LDC.64 R2, c[0x0][0x380] ;  /* 0x0000e000ff028b82 */ /* 0x000e240000000a00 */
[----:B0-----:R-:W-:-:S06]  /*00f0*/  @!P0 IMAD.WIDE.U32 R2, R4, 0x4, R2 ;  /* 0x0000000404028825 */ /* 0x001fcc00078e0002 */
[----:B---3--:R-:W2:Y:S01]  /*0100*/  @!P0 LDG.E R2, desc[UR6][R2.64] ;  /* 0x0000000602028981 */ /* 0x008ea2000c1e1900 */
[----:B------:R-:W0:Y:S01]  /*0110*/  S2UR UR5, SR_CgaCtaId ;  /* 0x00000000000579c3 */ /* 0x000e220000008800 */
[----:B------:R-:W-:Y:S01]  /*0120*/  UMOV UR4, 0x400 ;  /* 0x0000040000047882 */ /* 0x000fe20000000000 */
[----:B------:R-:W-:Y:S02]  /*0130*/  VIMNMX.U32 R5, PT, PT, R0, R5, !PT ;  /* 0x0000000500057248 */ /* 0x000fe40007fe0000 */
[----:B------:R-:W-:Y:S02]  /*0140*/  LEA R0, R9, R6, 0x4 ;  /* 0x0000000609007211 */ /* 0x000fe400078e20ff */
[----:B------:R-:W-:Y:S01]  /*0150*/  ISETP.GT.U32.AND P1, PT, R5, 0xd, PT ;  /* 0x0000000d0500780c */ /* 0x000fe20003f24070 */
[----:B0-----:R-:W-:-:S06]  /*0160*/  ULEA UR4, UR5, UR4, 0x18 ;  /* 0x0000000405047291 */ /* 0x001fcc000f8ec0ff */
[----:B------:R-:W-:-:S05]  /*0170*/  LEA R5, R0, UR4, 0x2 ;  /* 0x0000000400057c11 */ /* 0x000fca000f8e10ff */
[----:B--2---:R0:W-:Y:S04]  /*0180*/  @!P0 STS [R5], R2 ;  /* 0x0000000205008388 */ /* 0x0041e80000000800 */
[----:B------:R0:W-:Y:S01]  /*0190*/  @P0 STS [R5], RZ ;  /* 0x000000ff05000388 */ /* 0x0001e20000000800 */
[----:B------:R-:W-:Y:S06]  /*01a0*/  BAR.SYNC.DEFER_BLOCKING 0x0 ;  /* 0x0000000000007b1d */ /* 0x000fec0000010000 */
[----:B------:R-:W-:Y:S05]  /*01b0*/  @P1 EXIT ;  /* 0x000000000000194d */ /* 0x000fea0003800000 */
[----:B------:R-:W-:Y:S01]  /*01c0*/  LDS R0, [R5+-0x44] ;  /* 0xffffbc0005007984 */ /* 0x000fe20000000800 */
[----:B------:R-:W-:Y:S03]  /*01d0*/  BSSY.RECONVERGENT B0, `(.L_x_0) ;  /* 0x000002c000007945 */ /* 0x000fe60003800200 */
[----:B------:R-:W1:Y:S04]  /*01e0*/  LDS R3, [R5+-0x40] ;  /* 0xffffc00005037984 */ /* 0x000e680000000800 */
[----:B0-----:R-:W0:Y:S04]  /*01f0*/  LDS R2, [R5+-0x3c] ;  /* 0xffffc40005027984 */ /* 0x001e280000000800 */
[----:B------:R-:W2:Y:S04]  /*0200*/  LDS R7, [R5+-0x4] ;  /* 0xfffffc0005077984 */ /* 0x000ea80000000800 */
[----:B------:R-:W3:Y:S04]  /*0210*/  LDS R9, [R5] ;  /* 0x0000000005097984 */ /* 0x000ee80000000800 */
[----:B------:R-:W4:Y:S04]  /*0220*/  LDS R11, [R5+0x4] ;  /* 0x00000400050b7984 */ /* 0x000f280000000800 */
[----:B------:R-:W5:Y:S04]  /*0230*/  LDS R15, [R5+0x40] ;  /* 0x00004000050f7984 */ /* 0x000f680000000800 */
[----:B------:R-:W5:Y:S04]  /*0240*/  LDS R13, [R5+0x3c] ;  /* 0x00003c00050d7984 */ /* 0x000f680000000800 */
[----:B------:R-:W5:Y:S01]  /*0250*/  LDS R17, [R5+0x44] ;  /* 0x0000440005117984 */ /* 0x000f620000000800 */
[--C-:B-1----:R-:W-:Y:S01]  /*0260*/  FFMA R19, R3, 2, R0.reuse ;  /* 0x4000000003137823 */ /* 0x102fe20000000000 */
[----:B------:R-:W-:-:S03]  /*0270*/  FFMA R3, RZ, R3, -R0 ;  /* 0x00000003ff037223 */ /* 0x000fc60000000800 */
[----:B0-----:R-:W-:Y:S01]  /*0280*/  FADD R0, R2, R19 ;  /* 0x0000001302007221 */ /* 0x001fe20000000000 */
[----:B------:R-:W-:Y:S01]  /*0290*/  FADD R3, R3, R2 ;  /* 0x0000000203037221 */ /* 0x000fe20000000000 */
[----:B--2---:R-:W-:Y:S02]  /*02a0*/  FADD R2, R7, R7 ;  /* 0x0000000707027221 */ /* 0x004fe40000000000 */
[----:B------:R-:W-:Y:S02]  /*02b0*/  FFMA R0, RZ, R7, R0 ;  /* 0x00000007ff007223 */ /* 0x000fe40000000000 */
[----:B------:R-:W-:Y:S02]  /*02c0*/  FADD R2, R3, -R2 ;  /* 0x8000000203027221 */ /* 0x000fe40000000000 */
[-C--:B---3--:R-:W-:Y:S02]  /*02d0*/  FFMA R0, RZ, R9.reuse, R0 ;  /* 0x00000009ff007223 */ /* 0x088fe40000000000 */
[----:B------:R-:W-:-:S02]  /*02e0*/  FFMA R2, RZ, R9, R2 ;  /* 0x00000009ff027223 */ /* 0x000fc40000000002 */
[----:B----4-:R-:W-:Y:S02]  /*02f0*/  FFMA R6, RZ, R11, R0 ;  /* 0x0000000bff067223 */ /* 0x010fe40000000000 */
[----:B------:R-:W-:Y:S01]  /*0300*/  FFMA R0, R11, 2, R2 ;  /* 0x400000000b007823 */ /* 0x000fe20000000002 */
[----:B-----5:R-:W-:Y:S01]  /*0310*/  FADD R3, R15, R15 ;  /* 0x0000000f0f037221 */ /* 0x020fe20000000000 */
[----:B------:R-:W-:Y:S02]  /*0320*/  FADD R6, -R13, R6 ;  /* 0x000000060d067221 */ /* 0x000fe40000000100 */
[----:B------:R-:W-:Y:S02]  /*0330*/  FADD R0, R0, -R13 ;  /* 0x8000000d00007221 */ /* 0x000fe40000000000 */
[----:B------:R-:W-:Y:S02]  /*0340*/  FADD R6, R6, -R3 ;  /* 0x8000000306067221 */ /* 0x000fe40000000000 */
[----:B------:R-:W-:-:S02]  /*0350*/  FFMA R0, RZ, R15, R0 ;  /* 0x0000000fff007223 */ /* 0x000fc40000000000 */
[----:B------:R-:W-:Y:S02]  /*0360*/  FADD R6, -R17, R6 ;  /* 0x0000000611067221 */ /* 0x000fe40000000100 */
[----:B------:R-:W-:Y:S02]  /*0370*/  FADD R2, R0, R17 ;  /* 0x0000001100027221 */ /* 0x000fe40000000000 */
[----:B------:R-:W-:Y:S02]  /*0380*/  FMUL R0, R6, 0.25 ;  /* 0x3e80000006007820 */ /* 0x000fe40000400000 */
[----:B------:R-:W-:Y:S02]  /*0390*/  FMUL R2, R2, 0.25 ;  /* 0x3e80000002027820 */ /* 0x000fe40000400000 */
[----:B------:R-:W-:-:S04]  /*03a0*/  FMUL R3, R0, R0 ;  /* 0x0000000000037220 */ /* 0x000fc80000400000 */
[----:B------:R-:W-:-:S04]  /*03b0*/  FFMA R3, R2, R2, R3 ;  /* 0x0000000202037223 */ /* 0x000fc80000000003 */
[----:B------:R-:W-:-:S04]  /*03c0*/  FADD R3, R3, 1 ;  /* 0x3f80000003037421 */ /* 0x000fc80000000000 */
[----:B------:R-:W-:Y:S01]  /*03d0*/  VIADD R5, R3, 0xf3000000 ;  /* 0xf300000003057836 */ /* 0x000fe20000000000 */
[----:B------:R0:W1:Y:S04]  /*03e0*/  MUFU.RSQ R6, R3 ;  /* 0x0000000300067308 */ /* 0x0000680000001400 */
[----:B------:R-:W-:-:S13]  /*03f0*/  ISETP.GT.U32.AND P0, PT, R5, 0x727fffff, PT ;  /* 0x727fffff0500780c */ /* 0x000fda0003f04070 */
[----:B01----:R-:W-:Y:S05]  /*0400*/  @!P0 BRA `(.L_x_1) ;  /* 0x0000000000108947 */ /* 0x003fea0003800000 */
[----:B------:R-:W-:-:S07]  /*0410*/  MOV R10, 0x430 ;  /* 0x00000430000a7802 */ /* 0x000fce0000000f00 */
[----:B------:R-:W-:Y:S05]  /*0420*/  CALL.REL.NOINC `($__internal_1_$__cuda_sm20_sqrt_rn_f32_slowpath) ;  /* 0x0000000400d07944 */ /* 0x000fea0003c00000 */
[----:B------:R-:W-:Y:S01]  /*0430*/  IMAD.MOV.U32 R7, RZ, RZ, R5 ;  /* 0x000000ffff077224 */ /* 0x000fe200078e0005 */
[----:B------:R-:W-:Y:S06]  /*0440*/  BRA `(.L_x_2) ;  /* 0x0000000000107947 */ /* 0x000fec0003800000 */
.L_x_1:
[----:B------:R-:W-:Y:S01]  /*0450*/  FMUL.FTZ R8, R3, R6 ;  /* 0x0000000603087220 */ /* 0x000fe20000410000 */
[----:B------:R-:W-:-:S03]  /*0460*/  FMUL.FTZ R6, R6, 0.5 ;  /* 0x3f00000006067820 */ /* 0x000fc60000410000 */
[----:B------:R-:W-:-:S04]  /*0470*/  FFMA R3, -R8, R8, R3 ;  /* 0x0000000808037223 */ /* 0x000fc80000000103 */
[----:B------:R-:W-:-:S07]  /*0480*/  FFMA R7, R3, R6, R8 ;  /* 0x0000000603077223 */ /* 0x000fce0000000008 */
.L_x_2:
[----:B------:R-:W-:Y:S05]  /*0490*/  BSYNC.RECONVERGENT B0 ;  /* 0x0000000000007941 */ /* 0x000fea0003800200 */
.L_x_0:
[----:B------:R-:W0:Y:S01]  /*04a0*/  MUFU.RCP R6, R7 ;  /* 0x0000000700067308 */ /* 0x000e220000001000 */
[----:B------:R-:W-:Y:S07]  /*04b0*/  BSSY.RECONVERGENT B0, `(.L_x_3) ;  /* 0x000000c000007945 */ /* 0x000fee0003800200 */
[----:B------:R-:W1:Y:S01]  /*04c0*/  FCHK P0, R2, R7 ;  /* 0x0000000702007302 */ /* 0x000e620000000000 */
[----:B0-----:R-:W-:-:S04]  /*04d0*/  FFMA R3, R6, -R7, 1 ;  /* 0x3f80000006037423 */ /* 0x001fc80000000807 */
[----:B------:R-:W-:-:S04]  /*04e0*/  FFMA R3, R6, R3, R6 ;  /* 0x0000000306037223 */ /* 0x000fc80000000006 */
[----:B------:R-:W-:-:S04]  /*04f0*/  FFMA R6, R2, R3, RZ ;  /* 0x0000000302067223 */ /* 0x000fc800000000ff */
[----:B------:R-:W-:-:S04]  /*0500*/  FFMA R5, R6, -R7, R2 ;  /* 0x8000000706057223 */ /* 0x000fc80000000002 */
[----:B------:R-:W-:Y:S01]  /*0510*/  FFMA R5, R3, R5, R6 ;  /* 0x0000000503057223 */ /* 0x000fe20000000006 */
[----:B-1----:R-:W-:Y:S06]  /*0520*/  @!P0 BRA `(.L_x_4) ;  /* 0x0000000000108947 */ /* 0x002fec0003800000 */
[----:B------:R-:W-:Y:S02]  /*0530*/  MOV R3, R7 ;  /* 0x0000000700037202 */ /* 0x000fe40000000f00 */
[----:B------:R-:W-:-:S07]  /*0540*/  MOV R6, 0x560 ;  /* 0x0000056000067802 */ /* 0x000fce0000000f00 */
[----:B------:R-:W-:Y:S05]  /*0550*/  CALL.REL.NOINC `($__internal_2_$__cuda_sm3x_div_rn_noftz_f32_slowpath) ;  /* 0x0000000400dc7944 */ /* 0x000fea0003c00000 */
[----:B------:R-:W-:-:S07]  /*0560*/  IMAD.MOV.U32 R5, RZ, RZ, R8 ;  /* 0x000000ffff057224 */ /* 0x000fce00078e0008 */
.L_x_4:
[----:B------:R-:W-:Y:S05]  /*0570*/  BSYNC.RECONVERGENT B0 ;  /* 0x0000000000007941 */ /* 0x000fea0003800200 */
.L_x_3:
[----:B------:R-:W0:Y:S01]  /*0580*/  MUFU.RCP R2, R7 ;  /* 0x0000000700027308 */ /* 0x000e220000001000 */
[----:B------:R-:W-:Y:S01]  /*0590*/  IMAD.MOV.U32 R6, RZ, RZ, 0x3f000000 ;  /* 0x3f000000ff067424 */ /* 0x000fe200078e00ff */
[----:B------:R-:W-:Y:S03]  /*05a0*/  BSSY.RECONVERGENT B0, `(.L_x_5) ;  /* 0x000000e000007945 */ /* 0x000fe60003800200 */
[----:B------:R-:W-:-:S03]  /*05b0*/  FFMA R5, R5, -R6, 0.5 ;  /* 0x3f00000005057423 */ /* 0x000fc60000000806 */
[----:B------:R-:W1:Y:S01]  /*05c0*/  FCHK P0, R0, R7 ;  /* 0x0000000700007302 */ /* 0x000e620000000000 */
[----:B0-----:R-:W-:-:S04]  /*05d0*/  FFMA R3, R2, -R7, 1 ;  /* 0x3f80000002037423 */ /* 0x001fc80000000807 */
[----:B------:R-:W-:-:S04]  /*05e0*/  FFMA R8, R2, R3, R2 ;  /* 0x0000000302087223 */ /* 0x000fc80000000002 */
[----:B------:R-:W-:-:S04]  /*05f0*/  FFMA R3, R0, R8, RZ ;  /* 0x0000000800037223 */ /* 0x000fc800000000ff */
[----:B------:R-:W-:-:S04]  /*0600*/  FFMA R2, R3, -R7, R0 ;  /* 0x8000000703027223 */ /* 0x000fc80000000000 */
[----:B------:R-:W-:Y:S01]  /*0610*/  FFMA R3, R8, R2, R3 ;  /* 0x0000000208037223 */ /* 0x000fe20000000003 */
[----:B-1----:R-:W-:Y:S06]  /*0620*/  @!P0 BRA `(.L_x_6) ;  /* 0x0000000000148947 */ /* 0x002fec0003800000 */
[----:B------:R-:W-:Y:S01]  /*0630*/  MOV R2, R0 ;  /* 0x0000000000027202 */ /* 0x000fe20000000f00 */
[----:B------:R-:W-:Y:S01]  /*0640*/  IMAD.MOV.U32 R3, RZ, RZ, R7 ;  /* 0x000000ffff037224 */ /* 0x000fe200078e0007 */
[----:B------:R-:W-:-:S07]  /*0650*/  MOV R6, 0x670 ;  /* 0x0000067000067802 */ /* 0x000fce0000000f00 */
[----:B------:R-:W-:Y:S05]  /*0660*/  CALL.REL.NOINC `($__internal_2_$__cuda_sm3x_div_rn_noftz_f32_slowpath) ;  /* 0x0000000400987944 */ /* 0x000fea0003c00000 */
[----:B------:R-:W-:-:S07]  /*0670*/  IMAD.MOV.U32 R3, RZ, RZ, R8 ;  /* 0x000000ffff037224 */ /* 0x000fce00078e0008 */
.L_x_6:
[----:B------:R-:W-:Y:S05]  /*0680*/  BSYNC.RECONVERGENT B0 ;  /* 0x0000000000007941 */ /* 0x000fea0003800200 */
.L_x_5:
[----:B------:R-:W-:Y:S01]  /*0690*/  IADD3 R0, PT, PT, R7, 0x1800000, RZ ;  /* 0x0180000007007810 */ /* 0x000fe20007ffe0ff */
[----:B------:R-:W-:Y:S03]  /*06a0*/  BSSY.RECONVERGENT B0, `(.L_x_7) ;  /* 0x000000e000007945 */ /* 0x000fe60003800200 */
[----:B------:R-:W-:-:S04]  /*06b0*/  LOP3.LUT R0, R0, 0x7f800000, RZ, 0xc0, !PT ;  /* 0x7f80000000007812 */ /* 0x000fc800078ec0ff */
[----:B------:R-:W-:Y:S01]  /*06c0*/  ISETP.GT.U32.AND P0, PT, R0, 0x1ffffff, PT ;  /* 0x01ffffff0000780c */ /* 0x000fe20003f04070 */
[----:B------:R-:W-:-:S04]  /*06d0*/  IMAD.MOV.U32 R0, RZ, RZ, 0x3f000000 ;  /* 0x3f000000ff007424 */ /* 0x000fc800078e00ff */
[----:B------:R-:W-:-:S08]  /*06e0*/  FFMA R3, R3, -R0, 0.5 ;  /* 0x3f00000003037423 */ /* 0x000fd00000000800 */
[----:B------:R-:W-:Y:S05]  /*06f0*/  @P0 BRA `(.L_x_8) ;  /* 0x0000000000100947 */ /* 0x000fea0003800000 */
[----:B------:R-:W-:Y:S02]  /*0700*/  MOV R0, R7 ;  /* 0x0000000700007202 */ /* 0x000fe40000000f00 */
[----:B------:R-:W-:-:S07]  /*0710*/  MOV R6, 0x730 ;  /* 0x0000073000067802 */ /* 0x000fce0000000f00 */
[----:B------:R-:W-:Y:S05]  /*0720*/  CALL.REL.NOINC `($__internal_0_$__cuda_sm20_rcp_rn_f32_slowpath) ;  /* 0x00000000003c7944 */ /* 0x000fea0003c00000 */
[----:B------:R-:W-:Y:S05]  /*0730*/  BRA `(.L_x_9) ;  /* 0x0000000000107947 */ /* 0x000fea0003800000 */
.L_x_8:
[----:B------:R-:W0:Y:S02]  /*0740*/  MUFU.RCP R9, R7 ;  /* 0x0000000700097308 */ /* 0x000e240000001000 */
[----:B0-----:R-:W-:-:S04]  /*0750*/  FFMA R0, R9, R7, -1 ;  /* 0xbf80000009007423 */ /* 0x001fc80000000007 */
[----:B------:R-:W-:-:S04]  /*0760*/  FADD.FTZ R0, -R0, -RZ ;  /* 0x800000ff00007221 */ /* 0x000fc80000010100 */
[----:B------:R-:W-:-:S07]  /*0770*/  FFMA R9, R9, R0, R9 ;  /* 0x0000000009097223 */ /* 0x000fce0000000009 */
.L_x_9:
[----:B------:R-:W-:Y:S05]  /*0780*/  BSYNC.RECONVERGENT B0 ;  /* 0x0000000000007941 */ /* 0x000fea0003800200 */
.L_x_7:
[----:B------:R-:W0:Y:S01]  /*0790*/  LDC.64 R6, c[0x0][0x388] ;  /* 0x0000e200ff067b82 */ /* 0x000e220000000a00 */
[----:B------:R-:W-:-:S04]  /*07a0*/  IMAD.SHL.U32 R11, R4, 0x4, RZ ;  /* 0x00000004040b7824 */ /* 0x000fc800078e00ff */
[----:B0-----:R-:W-:-:S04]  /*07b0*/  IMAD.WIDE.U32 R6, R11, 0x4, R6 ;  /* 0x000000040b067825 */ /* 0x001fc800078e0006 */
[----:B------:R-:W-:Y:S01]  /*07c0*/  HFMA2 R11, -RZ, RZ, 1.875, 0 ;  /* 0x3f800000ff0b7431 */ /* 0x000fe200000001ff */
[----:B------:R-:W-:Y:S04]  /*07d0*/  STG.E desc[UR6][R6.64], R5 ;  /* 0x0000000506007986 */ /* 0x000fe8000c101906 */
[----:B------:R-:W-:Y:S04]  /*07e0*/  STG.E desc[UR6][R6.64+0x4], R3 ;  /* 0x0000040306007986 */ /* 0x000fe8000c101906 */
[----:B------:R-:W-:Y:S04]  /*07f0*/  STG.E desc[UR6][R6.64+0x8], R9 ;  /* 0x0000080906007986 */ /* 0x000fe8000c101906 */
[----:B------:R-:W-:Y:S01]  /*0800*/  STG.E desc[UR6][R6.64+0xc], R11 ;  /* 0x00000c0b06007986 */ /* 0x000fe2000c101906 */
[----:B------:R-:W-:Y:S05]  /*0810*/  EXIT ;  /* 0x000000000000794d */ /* 0x000fea0003800000 */
        .weak           $__internal_0_$__cuda_sm20_rcp_rn_f32_slowpath
        .type           $__internal_0_$__cuda_sm20_rcp_rn_f32_slowpath,@function
        .size           $__internal_0_$__cuda_sm20_rcp_rn_f32_slowpath,($__internal_1_$__cuda_sm20_sqrt_rn_f32_slowpath - $__internal_0_$__cuda_sm20_rcp_rn_f32_slowpath)
$__internal_0_$__cuda_sm20_rcp_rn_f32_slowpath:
[----:B------:R-:W-:Y:S01]  /*0820*/  IMAD.SHL.U32 R2, R0, 0x2, RZ ;  /* 0x0000000200027824 */ /* 0x000fe200078e00ff */
[----:B------:R-:W-:Y:S04]  /*0830*/  BSSY.RECONVERGENT B1, `(.L_x_10) ;  /* 0x0000030000017945 */ /* 0x000fe80003800200 */
[----:B------:R-:W-:-:S04]  /*0840*/  SHF.R.U32.HI R11, RZ, 0x18, R2 ;  /* 0x00000018ff0b7819 */ /* 0x000fc80000011602 */
[----:B------:R-:W-:-:S13]  /*0850*/  ISETP.NE.U32.AND P0, PT, R11, RZ, PT ;  /* 0x000000ff0b00720c */ /* 0x000fda0003f05070 */
[----:B------:R-:W-:Y:S05]  /*0860*/  @P0 BRA `(.L_x_11) ;  /* 0x0000000000280947 */ /* 0x000fea0003800000 */
[----:B------:R-:W-:-:S04]  /*0870*/  SHF.L.U32 R2, R0, 0x1, RZ ;  /* 0x0000000100027819 */ /* 0x000fc800000006ff */
[----:B------:R-:W-:-:S13]  /*0880*/  ISETP.NE.AND P0, PT, R2, RZ, PT ;  /* 0x000000ff0200720c */ /* 0x000fda0003f05270 */
[----:B------:R-:W-:Y:S01]  /*0890*/  @P0 FFMA R8, R0, 1.84467440737095516160e+19, RZ ;  /* 0x5f80000000080823 */ /* 0x000fe200000000ff */
[----:B------:R-:W-:Y:S08]  /*08a0*/  @!P0 MUFU.RCP R7, R0 ;  /* 0x0000000000078308 */ /* 0x000ff00000001000 */
[----:B------:R-:W0:Y:S02]  /*08b0*/  @P0 MUFU.RCP R9, R8 ;  /* 0x0000000800090308 */ /* 0x000e240000001000 */
[----:B0-----:R-:W-:-:S04]  /*08c0*/  @P0 FFMA R2, R8, R9, -1 ;  /* 0xbf80000008020423 */ /* 0x001fc80000000009 */
[----:B------:R-:W-:-:S04]  /*08d0*/  @P0 FADD.FTZ R2, -R2, -RZ ;  /* 0x800000ff02020221 */ /* 0x000fc80000010100 */
[----:B------:R-:W-:-:S04]  /*08e0*/  @P0 FFMA R2, R9, R2, R9 ;  /* 0x0000000209020223 */ /* 0x000fc80000000009 */
[----:B------:R-:W-:Y:S01]  /*08f0*/  @P0 FFMA R7, R2, 1.84467440737095516160e+19, RZ ;  /* 0x5f80000002070823 */ /* 0x000fe200000000ff */
[----:B------:R-:W-:Y:S06]  /*0900*/  BRA `(.L_x_12) ;  /* 0x0000000000887947 */ /* 0x000fec0003800000 */
.L_x_11:
[----:B------:R-:W-:-:S05]  /*0910*/  VIADD R13, R11, 0xffffff03 ;  /* 0xffffff030b0d7836 */ /* 0x000fca0000000000 */
[----:B------:R-:W-:-:S13]  /*0920*/  ISETP.GT.U32.AND P0, PT, R13, 0x1, PT ;  /* 0x000000010d00780c */ /* 0x000fda0003f04070 */
[----:B------:R-:W-:Y:S05]  /*0930*/  @P0 BRA `(.L_x_13) ;  /* 0x0000000000780947 */ /* 0x000fea0003800000 */
[----:B------:R-:W-:Y:S02]  /*0940*/  LOP3.LUT R2, R0, 0x7fffff, RZ, 0xc0, !PT ;  /* 0x007fffff00027812 */ /* 0x000fe400078ec0ff */
[----:B------:R-:W-:Y:S02]  /*0950*/  MOV R10, 0x3 ;  /* 0x00000003000a7802 */ /* 0x000fe40000000f00 */
[----:B------:R-:W-:Y:S02]  /*0960*/  LOP3.LUT R2, R2, 0x3f800000, RZ, 0xfc, !PT ;  /* 0x3f80000002027812 */ /* 0x000fe400078efcff */
[----:B------:R-:W-:Y:S02]  /*0970*/  SHF.L.U32 R10, R10, R13, RZ ;  /* 0x0000000d0a0a7219 */ /* 0x000fe400000006ff */
[----:B------:R-:W0:Y:S02]  /*0980*/  MUFU.RCP R7, R2 ;  /* 0x0000000200077308 */ /* 0x000e240000001000 */
[----:B0-----:R-:W-:-:S04]  /*0990*/  FFMA R8, R2, R7, -1 ;  /* 0xbf80000002087423 */ /* 0x001fc80000000007 */
[----:B------:R-:W-:-:S04]  /*09a0*/  FADD.FTZ R8, -R8, -RZ ;  /* 0x800000ff08087221 */ /* 0x000fc80000010100 */
[CCC-:B------:R-:W-:Y:S01]  /*09b0*/  FFMA.RM R9, R7.reuse, R8.reuse, R7.reuse ;  /* 0x0000000807097223 */ /* 0x1c0fe20000004007 */
[----:B------:R-:W-:-:S04]  /*09c0*/  FFMA.RP R8, R7, R8, R7 ;  /* 0x0000000807087223 */ /* 0x000fc80000008007 */
[C---:B------:R-:W-:Y:S02]  /*09d0*/  LOP3.LUT R7, R9.reuse, 0x7fffff, RZ, 0xc0, !PT ;  /* 0x007fffff09077812 */ /* 0x040fe400078ec0ff */
[----:B------:R-:W-:Y:S02]  /*09e0*/  FSETP.NEU.FTZ.AND P0, PT, R9, R8, PT ;  /* 0x000000080900720b */ /* 0x000fe40003f1d000 */
[----:B------:R-:W-:Y:S02]  /*09f0*/  LOP3.LUT R7, R7, 0x800000, RZ, 0xfc, !PT ;  /* 0x0080000007077812 */ /* 0x000fe400078efcff */
[----:B------:R-:W-:Y:S02]  /*0a00*/  SEL R8, RZ, 0xffffffff, !P0 ;  /* 0xffffffffff087807 */ /* 0x000fe40004000000 */
[----:B------:R-:W-:-:S03]  /*0a10*/  LOP3.LUT R10, R10, R7, RZ, 0xc0, !PT ;  /* 0x000000070a0a7212 */ /* 0x000fc600078ec0ff */
[----:B------:R-:W-:Y:S01]  /*0a20*/  IMAD.MOV R8, RZ, RZ, -R8 ;  /* 0x000000ffff087224 */ /* 0x000fe200078e0a08 */
[----:B------:R-:W-:-:S04]  /*0a30*/  SHF.R.U32.HI R10, RZ, R13, R10 ;  /* 0x0000000dff0a7219 */ /* 0x000fc8000001160a */
[----:B------:R-:W-:Y:S02]  /*0a40*/  LOP3.LUT P1, RZ, R8, R13, R7, 0xf8, !PT ;  /* 0x0000000d08ff7212 */ /* 0x000fe4000782f807 */
[C---:B------:R-:W-:Y:S02]  /*0a50*/  LOP3.LUT P0, RZ, R10.reuse, 0x1, RZ, 0xc0, !PT ;  /* 0x000000010aff7812 */ /* 0x040fe4000780c0ff */
[----:B------:R-:W-:-:S04]  /*0a60*/  LOP3.LUT P2, RZ, R10, 0x2, RZ, 0xc0, !PT ;  /* 0x000000020aff7812 */ /* 0x000fc8000784c0ff */
[----:B------:R-:W-:Y:S02]  /*0a70*/  PLOP3.LUT P0, PT, P0, P1, P2, 0xe0, 0x0 ;  /* 0x000000000000781c */ /* 0x000fe40000703c20 */
[----:B------:R-:W-:Y:S02]  /*0a80*/  LOP3.LUT P1, RZ, R0, 0x7fffff, RZ, 0xc0, !PT ;  /* 0x007fffff00ff7812 */ /* 0x000fe4000782c0ff */
[----:B------:R-:W-:-:S04]  /*0a90*/  SEL R2, RZ, 0x1, !P0 ;  /* 0x00000001ff027807 */ /* 0x000fc80004000000 */
[----:B------:R-:W-:-:S04]  /*0aa0*/  IADD3 R2, PT, PT, -R2, RZ, RZ ;  /* 0x000000ff02027210 */ /* 0x000fc80007ffe1ff */
[----:B------:R-:W-:Y:S01]  /*0ab0*/  ISETP.GE.AND P0, PT, R2, RZ, PT ;  /* 0x000000ff0200720c */ /* 0x000fe20003f06270 */
[----:B------:R-:W-:-:S05]  /*0ac0*/  VIADD R2, R11, 0xffffff04 ;  /* 0xffffff040b027836 */ /* 0x000fca0000000000 */
[----:B------:R-:W-:-:S07]  /*0ad0*/  SHF.R.U32.HI R7, RZ, R2, R7 ;  /* 0x00000002ff077219 */ /* 0x000fce0000011607 */
[----:B------:R-:W-:-:S05]  /*0ae0*/  @!P0 IADD3 R7, PT, PT, R7, 0x1, RZ ;  /* 0x0000000107078810 */ /* 0x000fca0007ffe0ff */
[----:B------:R-:W-:-:S05]  /*0af0*/  @!P1 IMAD.SHL.U32 R7, R7, 0x2, RZ ;  /* 0x0000000207079824 */ /* 0x000fca00078e00ff */
[----:B------:R-:W-:Y:S01]  /*0b00*/  LOP3.LUT R7, R7, 0x80000000, R0, 0xf8, !PT ;  /* 0x8000000007077812 */ /* 0x000fe200078ef800 */
[----:B------:R-:W-:Y:S06]  /*0b10*/  BRA `(.L_x_12) ;  /* 0x0000000000047947 */ /* 0x000fec0003800000 */
.L_x_13:
[----:B------:R0:W1:Y:S02]  /*0b20*/  MUFU.RCP R7, R0 ;  /* 0x0000000000077308 */ /* 0x0000640000001000 */
.L_x_12:
[----:B------:R-:W-:Y:S05]  /*0b30*/  BSYNC.RECONVERGENT B1 ;  /* 0x0000000000017941 */ /* 0x000fea0003800200 */
.L_x_10:
[----:B-1----:R-:W-:Y:S01]  /*0b40*/  MOV R9, R7 ;  /* 0x0000000700097202 */ /* 0x002fe20000000f00 */
[----:B------:R-:W-:-:S04]  /*0b50*/  IMAD.MOV.U32 R7, RZ, RZ, 0x0 ;  /* 0x00000000ff077424 */ /* 0x000fc800078e00ff */
[----:B0-----:R-:W-:Y:S05]  /*0b60*/  RET.REL.NODEC R6 `(_Z5SobelPKfPfjj) ;  /* 0xfffffff406247950 */ /* 0x001fea0003c3ffff */
        .weak           $__internal_1_$__cuda_sm20_sqrt_rn_f32_slowpath
        .type           $__internal_1_$__cuda_sm20_sqrt_rn_f32_slowpath,@function
        .size           $__internal_1_$__cuda_sm20_sqrt_rn_f32_slowpath,($__internal_2_$__cuda_sm3x_div_rn_noftz_f32_slowpath - $__internal_1_$__cuda_sm20_sqrt_rn_f32_slowpath)
$__internal_1_$__cuda_sm20_sqrt_rn_f32_slowpath:
[----:B------:R-:W-:-:S13]  /*0b70*/  LOP3.LUT P0, RZ, R3, 0x7fffffff, RZ, 0xc0, !PT ;  /* 0x7fffffff03ff7812 */ /* 0x000fda000780c0ff */
[----:B------:R-:W-:Y:S01]  /*0b80*/  @!P0 MOV R5, R3 ;  /* 0x0000000300058202 */ /* 0x000fe20000000f00 */
[----:B------:R-:W-:Y:S06]  /*0b90*/  @!P0 BRA `(.L_x_14) ;  /* 0x0000000000408947 */ /* 0x000fec0003800000 */
[----:B------:R-:W-:-:S13]  /*0ba0*/  FSETP.GEU.FTZ.AND P0, PT, R3, RZ, PT ;  /* 0x000000ff0300720b */ /* 0x000fda0003f1e000 */
[----:B------:R-:W-:Y:S01]  /*0bb0*/  @!P0 IMAD.MOV.U32 R5, RZ, RZ, 0x7fffffff ;  /* 0x7fffffffff058424 */ /* 0x000fe200078e00ff */
[----:B------:R-:W-:Y:S06]  /*0bc0*/  @!P0 BRA `(.L_x_14) ;  /* 0x0000000000348947 */ /* 0x000fec0003800000 */
[----:B------:R-:W-:-:S13]  /*0bd0*/  FSETP.GTU.FTZ.AND P0, PT, |R3|, +INF , PT ;  /* 0x7f8000000300780b */ /* 0x000fda0003f1c200 */
[----:B------:R-:W-:Y:S01]  /*0be0*/  @P0 FADD.FTZ R5, R3, 1 ;  /* 0x3f80000003050421 */ /* 0x000fe20000010000 */
[----:B------:R-:W-:Y:S06]  /*0bf0*/  @P0 BRA `(.L_x_14) ;  /* 0x0000000000280947 */ /* 0x000fec0003800000 */
[----:B------:R-:W-:-:S13]  /*0c00*/  FSETP.NEU.FTZ.AND P0, PT, |R3|, +INF , PT ;  /* 0x7f8000000300780b */ /* 0x000fda0003f1d200 */
[----:B------:R-:W-:-:S04]  /*0c10*/  @P0 FFMA R6, R3, 1.84467440737095516160e+19, RZ ;  /* 0x5f80000003060823 */ /* 0x000fc800000000ff */
[----:B------:R-:W0:Y:S02]  /*0c20*/  @P0 MUFU.RSQ R5, R6 ;  /* 0x0000000600050308 */ /* 0x000e240000001400 */
[----:B0-----:R-:W-:Y:S01]  /*0c30*/  @P0 FMUL.FTZ R7, R6, R5 ;  /* 0x0000000506070220 */ /* 0x001fe20000410000 */
[----:B------:R-:W-:Y:S01]  /*0c40*/  @P0 FMUL.FTZ R9, R5, 0.5 ;  /* 0x3f00000005090820 */ /* 0x000fe20000410000 */
[----:B------:R-:W-:Y:S02]  /*0c50*/  @!P0 MOV R5, R3 ;  /* 0x0000000300058202 */ /* 0x000fe40000000f00 */
[----:B------:R-:W-:-:S04]  /*0c60*/  @P0 FADD.FTZ R8, -R7, -RZ ;  /* 0x800000ff07080221 */ /* 0x000fc80000010100 */
[----:B------:R-:W-:-:S04]  /*0c70*/  @P0 FFMA R8, R7, R8, R6 ;  /* 0x0000000807080223 */ /* 0x000fc80000000006 */
[----:B------:R-:W-:-:S04]  /*0c80*/  @P0 FFMA R8, R8, R9, R7 ;  /* 0x0000000908080223 */ /* 0x000fc80000000007 */
[----:B------:R-:W-:-:S07]  /*0c90*/  @P0 FMUL.FTZ R5, R8, 2.3283064365386962891e-10 ;  /* 0x2f80000008050820 */ /* 0x000fce0000410000 */
.L_x_14:
[----:B------:R-:W-:Y:S02]  /*0ca0*/  HFMA2 R7, -RZ, RZ, 0, 0 ;  /* 0x00000000ff077431 */ /* 0x000fe400000001ff */
[----:B------:R-:W-:-:S04]  /*0cb0*/  IMAD.MOV.U32 R6, RZ, RZ, R10 ;  /* 0x000000ffff067224 */ /* 0x000fc800078e000a */
[----:B------:R-:W-:Y:S05]  /*0cc0*/  RET.REL.NODEC R6 `(_Z5SobelPKfPfjj) ;  /* 0xfffffff006cc7950 */ /* 0x000fea0003c3ffff */
        .weak           $__internal_2_$__cuda_sm3x_div_rn_noftz_f32_slowpath
        .type           $__internal_2_$__cuda_sm3x_div_rn_noftz_f32_slowpath,@function
        .size           $__internal_2_$__cuda_sm3x_div_rn_noftz_f32_slowpath,(.L_x_29 - $__internal_2_$__cuda_sm3x_div_rn_noftz_f32_slowpath)
$__internal_2_$__cuda_sm3x_div_rn_noftz_f32_slowpath:
[----:B------:R-:W-:Y:S01]  /*0cd0*/  SHF.R.U32.HI R9, RZ, 0x17, R3 ;  /* 0x00000017ff097819 */ /* 0x000fe20000011603 */
[----:B------:R-:W-:Y:S01]  /*0ce0*/  BSSY.RECONVERGENT B1, `(.L_x_15) ;  /* 0x0000062000017945 */ /* 0x000fe20003800200 */
[----:B------:R-:W-:Y:S02]  /*0cf0*/  SHF.R.U32.HI R8, RZ, 0x17, R2 ;  /* 0x00000017ff087819 */ /* 0x000fe40000011602 */
[----:B------:R-:W-:Y:S02]  /*0d00*/  LOP3.LUT R14, R9, 0xff, RZ, 0xc0, !PT ;  /* 0x000000ff090e7812 */ /* 0x000fe400078ec0ff */
[----:B------:R-:W-:-:S03]  /*0d10*/  LOP3.LUT R12, R8, 0xff, RZ, 0xc0, !PT ;  /* 0x000000ff080c7812 */ /* 0x000fc600078ec0ff */
[----:B------:R-:W-:Y:S01]  /*0d20*/  VIADD R10, R14, 0xffffffff ;  /* 0xffffffff0e0a7836 */ /* 0x000fe20000000000 */
[----:B------:R-:W-:-:S04]  /*0d30*/  IADD3 R9, PT, PT, R12, -0x1, RZ ;  /* 0xffffffff0c097810 */ /* 0x000fc80007ffe0ff */
[----:B------:R-:W-:-:S04]  /*0d40*/  ISETP.GT.U32.AND P0, PT, R10, 0xfd, PT ;  /* 0x000000fd0a00780c */ /* 0x000fc80003f04070 */
[----:B------:R-:W-:-:S13]  /*0d50*/  ISETP.GT.U32.OR P0, PT, R9, 0xfd, P0 ;  /* 0x000000fd0900780c */ /* 0x000fda0000704470 */
[----:B------:R-:W-:Y:S01]  /*0d60*/  @!P0 IMAD.MOV.U32 R8, RZ, RZ, RZ ;  /* 0x000000ffff088224 */ /* 0x000fe200078e00ff */
[----:B------:R-:W-:Y:S06]  /*0d70*/  @!P0 BRA `(.L_x_16) ;  /* 0x00000000005c8947 */ /* 0x000fec0003800000 */
[----:B------:R-:W-:Y:S02]  /*0d80*/  FSETP.GTU.FTZ.AND P0, PT, |R2|, +INF , PT ;  /* 0x7f8000000200780b */ /* 0x000fe40003f1c200 */
[----:B------:R-:W-:-:S04]  /*0d90*/  FSETP.GTU.FTZ.AND P1, PT, |R3|, +INF , PT ;  /* 0x7f8000000300780b */ /* 0x000fc80003f3c200 */
[----:B------:R-:W-:-:S13]  /*0da0*/  PLOP3.LUT P0, PT, P0, P1, PT, 0xf8, 0x8f ;  /* 0x00000000008f781c */ /* 0x000fda0000703f70 */
[----:B------:R-:W-:Y:S05]  /*0db0*/  @P0 BRA `(.L_x_17) ;  /* 0x00000004004c0947 */ /* 0x000fea0003800000 */
[----:B------:R-:W-:-:S13]  /*0dc0*/  LOP3.LUT P0, RZ, R3, 0x7fffffff, R2, 0xc8, !PT ;  /* 0x7fffffff03ff7812 */ /* 0x000fda000780c802 */
[----:B------:R-:W-:Y:S05]  /*0dd0*/  @!P0 BRA `(.L_x_18) ;  /* 0x00000004003c8947 */ /* 0x000fea0003800000 */
[C---:B------:R-:W-:Y:S02]  /*0de0*/  FSETP.NEU.FTZ.AND P2, PT, |R2|.reuse, +INF , PT ;  /* 0x7f8000000200780b */ /* 0x040fe40003f5d200 */
[----:B------:R-:W-:Y:S02]  /*0df0*/  FSETP.NEU.FTZ.AND P1, PT, |R3|, +INF , PT ;  /* 0x7f8000000300780b */ /* 0x000fe40003f3d200 */
[----:B------:R-:W-:-:S11]  /*0e00*/  FSETP.NEU.FTZ.AND P0, PT, |R2|, +INF , PT ;  /* 0x7f8000000200780b */ /* 0x000fd60003f1d200 */
[----:B------:R-:W-:Y:S05]  /*0e10*/  @!P1 BRA !P2, `(.L_x_18) ;  /* 0x00000004002c9947 */ /* 0x000fea0005000000 */
[----:B------:R-:W-:-:S04]  /*0e20*/  LOP3.LUT P2, RZ, R2, 0x7fffffff, RZ, 0xc0, !PT ;  /* 0x7fffffff02ff7812 */ /* 0x000fc8000784c0ff */
[----:B------:R-:W-:-:S13]  /*0e30*/  PLOP3.LUT P1, PT, P1, P2, PT, 0x2f, 0xf2 ;  /* 0x0000000000f2781c */ /* 0x000fda0000f24577 */
[----:B------:R-:W-:Y:S05]  /*0e40*/  @P1 BRA `(.L_x_19) ;  /* 0x0000000400181947 */ /* 0x000fea0003800000 */
[----:B------:R-:W-:-:S04]  /*0e50*/  LOP3.LUT P1, RZ, R3, 0x7fffffff, RZ, 0xc0, !PT ;  /* 0x7fffffff03ff7812 */ /* 0x000fc8000782c0ff */
[----:B------:R-:W-:-:S13]  /*0e60*/  PLOP3.LUT P0, PT, P0, P1, PT, 0x2f, 0xf2 ;  /* 0x0000000000f2781c */ /* 0x000fda0000702577 */
[----:B------:R-:W-:Y:S05]  /*0e70*/  @P0 BRA `(.L_x_20) ;  /* 0x0000000400000947 */ /* 0x000fea0003800000 */
[----:B------:R-:W-:Y:S02]  /*0e80*/  ISETP.GE.AND P0, PT, R9, RZ, PT ;  /* 0x000000ff0900720c */ /* 0x000fe40003f06270 */
[----:B------:R-:W-:-:S11]  /*0e90*/  ISETP.GE.AND P1, PT, R10, RZ, PT ;  /* 0x000000ff0a00720c */ /* 0x000fd60003f26270 */
[----:B------:R-:W-:Y:S01]  /*0ea0*/  @P0 MOV R8, RZ ;  /* 0x000000ff00080202 */ /* 0x000fe20000000f00 */
[----:B------:R-:W-:Y:S02]  /*0eb0*/  @!P0 IMAD.MOV.U32 R8, RZ, RZ, -0x40 ;  /* 0xffffffc0ff088424 */ /* 0x000fe400078e00ff */
[----:B------:R-:W-:Y:S01]  /*0ec0*/  @!P0 FFMA R2, R2, 1.84467440737095516160e+19, RZ ;  /* 0x5f80000002028823 */ /* 0x000fe200000000ff */
[----:B------:R-:W-:Y:S02]  /*0ed0*/  @!P1 FFMA R3, R3, 1.84467440737095516160e+19, RZ ;  /* 0x5f80000003039823 */ /* 0x000fe400000000ff */
[----:B------:R-:W-:-:S07]  /*0ee0*/  @!P1 IADD3 R8, PT, PT, R8, 0x40, RZ ;  /* 0x0000004008089810 */ /* 0x000fce0007ffe0ff */
.L_x_16:
[----:B------:R-:W-:Y:S01]  /*0ef0*/  LEA R10, R14, 0xc0800000, 0x17 ;  /* 0xc08000000e0a7811 */ /* 0x000fe200078eb8ff */
[----:B------:R-:W-:Y:S04]  /*0f00*/  BSSY.RECONVERGENT B2, `(.L_x_21) ;  /* 0x0000036000027945 */ /* 0x000fe80003800200 */
[----:B------:R-:W-:Y:S01]  /*0f10*/  IMAD.IADD R10, R3, 0x1, -R10 ;  /* 0x00000001030a7824 */ /* 0x000fe200078e0a0a */
[----:B------:R-:W-:-:S03]  /*0f20*/  IADD3 R3, PT, PT, R12, -0x7f, RZ ;  /* 0xffffff810c037810 */ /* 0x000fc60007ffe0ff */
[----:B------:R-:W0:Y:S01]  /*0f30*/  MUFU.RCP R9, R10 ;  /* 0x0000000a00097308 */ /* 0x000e220000001000 */
[----:B------:R-:W-:Y:S01]  /*0f40*/  FADD.FTZ R11, -R10, -RZ ;  /* 0x800000ff0a0b7221 */ /* 0x000fe20000010100 */
[----:B------:R-:W-:-:S03]  /*0f50*/  IMAD R2, R3, -0x800000, R2 ;  /* 0xff80000003027824 */ /* 0x000fc600078e0202 */
[----:B0-----:R-:W-:-:S04]  /*0f60*/  FFMA R12, R9, R11, 1 ;  /* 0x3f800000090c7423 */ /* 0x001fc8000000000b */
[----:B------:R-:W-:-:S04]  /*0f70*/  FFMA R16, R9, R12, R9 ;  /* 0x0000000c09107223 */ /* 0x000fc80000000009 */
[----:B------:R-:W-:-:S04]  /*0f80*/  FFMA R9, R2, R16, RZ ;  /* 0x0000001002097223 */ /* 0x000fc800000000ff */
[----:B------:R-:W-:-:S04]  /*0f90*/  FFMA R12, R11, R9, R2 ;  /* 0x000000090b0c7223 */ /* 0x000fc80000000002 */
[----:B------:R-:W-:Y:S01]  /*0fa0*/  FFMA R13, R16, R12, R9 ;  /* 0x0000000c100d7223 */ /* 0x000fe20000000009 */
[----:B------:R-:W-:-:S03]  /*0fb0*/  IADD3 R9, PT, PT, R3, 0x7f, -R14 ;  /* 0x0000007f03097810 */ /* 0x000fc60007ffe80e */
[----:B------:R-:W-:Y:S02]  /*0fc0*/  FFMA R12, R11, R13, R2 ;  /* 0x0000000d0b0c7223 */ /* 0x000fe40000000002 */
[----:B------:R-:W-:Y:S02]  /*0fd0*/  IMAD.IADD R9, R9, 0x1, R8 ;  /* 0x0000000109097824 */ /* 0x000fe400078e0208 */
[----:B------:R-:W-:-:S05]  /*0fe0*/  FFMA R2, R16, R12, R13 ;  /* 0x0000000c10027223 */ /* 0x000fca000000000d */
[----:B------:R-:W-:-:S04]  /*0ff0*/  SHF.R.U32.HI R3, RZ, 0x17, R2 ;  /* 0x00000017ff037819 */ /* 0x000fc80000011602 */
[----:B------:R-:W-:-:S04]  /*1000*/  LOP3.LUT R3, R3, 0xff, RZ, 0xc0, !PT ;  /* 0x000000ff03037812 */ /* 0x000fc800078ec0ff */
[----:B------:R-:W-:-:S05]  /*1010*/  IADD3 R11, PT, PT, R3, R9, RZ ;  /* 0x00000009030b7210 */ /* 0x000fca0007ffe0ff */
[----:B------:R-:W-:-:S05]  /*1020*/  VIADD R3, R11, 0xffffffff ;  /* 0xffffffff0b037836 */ /* 0x000fca0000000000 */
[----:B------:R-:W-:-:S13]  /*1030*/  ISETP.GE.U32.AND P0, PT, R3, 0xfe, PT ;  /* 0x000000fe0300780c */ /* 0x000fda0003f06070 */
[----:B------:R-:W-:Y:S05]  /*1040*/  @!P0 BRA `(.L_x_22) ;  /* 0x0000000000808947 */ /* 0x000fea0003800000 */
[----:B------:R-:W-:-:S13]  /*1050*/  ISETP.GT.AND P0, PT, R11, 0xfe, PT ;  /* 0x000000fe0b00780c */ /* 0x000fda0003f04270 */
[----:B------:R-:W-:Y:S05]  /*1060*/  @P0 BRA `(.L_x_23) ;  /* 0x00000000006c0947 */ /* 0x000fea0003800000 */
[----:B------:R-:W-:-:S13]  /*1070*/  ISETP.GE.AND P0, PT, R11, 0x1, PT ;  /* 0x000000010b00780c */ /* 0x000fda0003f06270 */
[----:B------:R-:W-:Y:S05]  /*1080*/  @P0 BRA `(.L_x_24) ;  /* 0x0000000000740947 */ /* 0x000fea0003800000 */
[----:B------:R-:W-:Y:S02]  /*1090*/  ISETP.GE.AND P0, PT, R11, -0x18, PT ;  /* 0xffffffe80b00780c */ /* 0x000fe40003f06270 */
[----:B------:R-:W-:-:S11]  /*10a0*/  LOP3.LUT R2, R2, 0x80000000, RZ, 0xc0, !PT ;  /* 0x8000000002027812 */ /* 0x000fd600078ec0ff */
[----:B------:R-:W-:Y:S05]  /*10b0*/  @!P0 BRA `(.L_x_24) ;  /* 0x0000000000688947 */ /* 0x000fea0003800000 */
[CCC-:B------:R-:W-:Y:S01]  /*10c0*/  FFMA.RZ R3, R16.reuse, R12.reuse, R13.reuse ;  /* 0x0000000c10037223 */ /* 0x1c0fe2000000c00d */
[C---:B------:R-:W-:Y:S01]  /*10d0*/  IADD3 R10, PT, PT, R11.reuse, 0x20, RZ ;  /* 0x000000200b0a7810 */ /* 0x040fe20007ffe0ff */
[CCC-:B------:R-:W-:Y:S01]  /*10e0*/  FFMA.RM R8, R16.reuse, R12.reuse, R13.reuse ;  /* 0x0000000c10087223 */ /* 0x1c0fe2000000400d */
[----:B------:R-:W-:Y:S02]  /*10f0*/  ISETP.NE.AND P2, PT, R11, RZ, PT ;  /* 0x000000ff0b00720c */ /* 0x000fe40003f45270 */
[----:B------:R-:W-:Y:S01]  /*1100*/  LOP3.LUT R9, R3, 0x7fffff, RZ, 0xc0, !PT ;  /* 0x007fffff03097812 */ /* 0x000fe200078ec0ff */
[----:B------:R-:W-:Y:S01]  /*1110*/  FFMA.RP R3, R16, R12, R13 ;  /* 0x0000000c10037223 */ /* 0x000fe2000000800d */
[----:B------:R-:W-:Y:S01]  /*1120*/  ISETP.NE.AND P1, PT, R11, RZ, PT ;  /* 0x000000ff0b00720c */ /* 0x000fe20003f25270 */
[----:B------:R-:W-:Y:S01]  /*1130*/  IMAD.MOV R11, RZ, RZ, -R11 ;  /* 0x000000ffff0b7224 */ /* 0x000fe200078e0a0b */
[----:B------:R-:W-:Y:S02]  /*1140*/  LOP3.LUT R9, R9, 0x800000, RZ, 0xfc, !PT ;  /* 0x0080000009097812 */ /* 0x000fe400078efcff */
[----:B------:R-:W-:-:S02]  /*1150*/  FSETP.NEU.FTZ.AND P0, PT, R3, R8, PT ;  /* 0x000000080300720b */ /* 0x000fc40003f1d000 */
[----:B------:R-:W-:Y:S02]  /*1160*/  SHF.L.U32 R10, R9, R10, RZ ;  /* 0x0000000a090a7219 */ /* 0x000fe400000006ff */
[----:B------:R-:W-:Y:S02]  /*1170*/  SEL R8, R11, RZ, P2 ;  /* 0x000000ff0b087207 */ /* 0x000fe40001000000 */
[----:B------:R-:W-:Y:S02]  /*1180*/  ISETP.NE.AND P1, PT, R10, RZ, P1 ;  /* 0x000000ff0a00720c */ /* 0x000fe40000f25270 */
[----:B------:R-:W-:Y:S02]  /*1190*/  SHF.R.U32.HI R8, RZ, R8, R9 ;  /* 0x00000008ff087219 */ /* 0x000fe40000011609 */
[----:B------:R-:W-:Y:S02]  /*11a0*/  PLOP3.LUT P0, PT, P0, P1, PT, 0xf8, 0x8f ;  /* 0x00000000008f781c */ /* 0x000fe40000703f70 */
[----:B------:R-:W-:-:S02]  /*11b0*/  SHF.R.U32.HI R10, RZ, 0x1, R8 ;  /* 0x00000001ff0a7819 */ /* 0x000fc40000011608 */
[----:B------:R-:W-:-:S04]  /*11c0*/  SEL R3, RZ, 0x1, !P0 ;  /* 0x00000001ff037807 */ /* 0x000fc80004000000 */
[----:B------:R-:W-:-:S04]  /*11d0*/  LOP3.LUT R3, R3, 0x1, R10, 0xf8, !PT ;  /* 0x0000000103037812 */ /* 0x000fc800078ef80a */
[----:B------:R-:W-:-:S04]  /*11e0*/  LOP3.LUT R3, R3, R8, RZ, 0xc0, !PT ;  /* 0x0000000803037212 */ /* 0x000fc800078ec0ff */
[----:B------:R-:W-:-:S04]  /*11f0*/  IADD3 R3, PT, PT, R10, R3, RZ ;  /* 0x000000030a037210 */ /* 0x000fc80007ffe0ff */
[----:B------:R-:W-:Y:S01]  /*1200*/  LOP3.LUT R2, R3, R2, RZ, 0xfc, !PT ;  /* 0x0000000203027212 */ /* 0x000fe200078efcff */
[----:B------:R-:W-:Y:S06]  /*1210*/  BRA `(.L_x_24) ;  /* 0x0000000000107947 */ /* 0x000fec0003800000 */
.L_x_23:
[----:B------:R-:W-:-:S04]  /*1220*/  LOP3.LUT R2, R2, 0x80000000, RZ, 0xc0, !PT ;  /* 0x8000000002027812 */ /* 0x000fc800078ec0ff */
[----:B------:R-:W-:Y:S01]  /*1230*/  LOP3.LUT R2, R2, 0x7f800000, RZ, 0xfc, !PT ;  /* 0x7f80000002027812 */ /* 0x000fe200078efcff */
[----:B------:R-:W-:Y:S06]  /*1240*/  BRA `(.L_x_24) ;  /* 0x0000000000047947 */ /* 0x000fec0003800000 */
.L_x_22:
[----:B------:R-:W-:-:S07]  /*1250*/  IMAD R2, R9, 0x800000, R2 ;  /* 0x0080000009027824 */ /* 0x000fce00078e0202 */
.L_x_24:
[----:B------:R-:W-:Y:S05]  /*1260*/  BSYNC.RECONVERGENT B2 ;  /* 0x0000000000027941 */ /* 0x000fea0003800200 */
.L_x_21:
[----:B------:R-:W-:Y:S05]  /*1270*/  BRA `(.L_x_25) ;  /* 0x0000000000207947 */ /* 0x000fea0003800000 */
.L_x_20:
[----:B------:R-:W-:-:S04]  /*1280*/  LOP3.LUT R2, R3, 0x80000000, R2, 0x48, !PT ;  /* 0x8000000003027812 */ /* 0x000fc800078e4802 */
[----:B------:R-:W-:Y:S01]  /*1290*/  LOP3.LUT R2, R2, 0x7f800000, RZ, 0xfc, !PT ;  /* 0x7f80000002027812 */ /* 0x000fe200078efcff */
[----:B------:R-:W-:Y:S06]  /*12a0*/  BRA `(.L_x_25) ;  /* 0x0000000000147947 */ /* 0x000fec0003800000 */
.L_x_19:
[----:B------:R-:W-:Y:S01]  /*12b0*/  LOP3.LUT R2, R3, 0x80000000, R2, 0x48, !PT ;  /* 0x8000000003027812 */ /* 0x000fe200078e4802 */
[----:B------:R-:W-:Y:S06]  /*12c0*/  BRA `(.L_x_25) ;  /* 0x00000000000c7947 */ /* 0x000fec0003800000 */
.L_x_18:
[----:B------:R-:W0:Y:S01]  /*12d0*/  MUFU.RSQ R2, -QNAN ;  /* 0xffc0000000027908 */ /* 0x000e220000001400 */
[----:B------:R-:W-:Y:S05]  /*12e0*/  BRA `(.L_x_25) ;  /* 0x0000000000047947 */ /* 0x000fea0003800000 */
.L_x_17:
[----:B------:R-:W-:-:S07]  /*12f0*/  FADD.FTZ R2, R2, R3 ;  /* 0x0000000302027221 */ /* 0x000fce0000010000 */
.L_x_25:
[----:B------:R-:W-:Y:S05]  /*1300*/  BSYNC.RECONVERGENT B1 ;  /* 0x0000000000017941 */ /* 0x000fea0003800200 */
.L_x_15:
[----:B------:R-:W-:Y:S01]  /*1310*/  HFMA2 R3, -RZ, RZ, 0, 0 ;  /* 0x00000000ff037431 */ /* 0x000fe200000001ff */
[----:B0-----:R-:W-:Y:S01]  /*1320*/  MOV R8, R2 ;  /* 0x0000000200087202 */ /* 0x001fe20000000f00 */
[----:B------:R-:W-:-:S04]  /*1330*/  IMAD.MOV.U32 R2, RZ, RZ, R6 ;  /* 0x000000ffff027224 */ /* 0x000fc800078e0006 */
[----:B------:R-:W-:Y:S05]  /*1340*/  RET.REL.NODEC R2 `(_Z5SobelPKfPfjj) ;  /* 0xffffffec022c7950 */ /* 0x000fea0003c3ffff */
.L_x_26:
[----:B------:R-:W-:-:S00]  /*1350*/  BRA `(.L_x_26) ;  /* 0xfffffffc00fc7947 */ /* 0x000fc0000383ffff */
[----:B------:R-:W-:-:S00]  /*1360*/  NOP ;  /* 0x0000000000007918 */ /* 0x000fc00000000000 */
        /* <DEDUP_REMOVED lines=9> */
.L_x_29:


//--------------------- .nv.shared._Z5SobelPKfPfjj --------------------------
	.section	.nv.shared._Z5SobelPKfPfjj,"aw",@nobits
	.sectionflags	@""
	.align	16
	.zero		1024


//--------------------- .nv.shared.reserved.0     --------------------------
	.section	.nv.shared.reserved.0,"aw",@nobits
	.weak		__nv_reservedSMEM_offset_0_alias
	.size		__nv_reservedSMEM_offset_0_alias, 0, 64
	.other		__nv_reservedSMEM_offset_0_alias,@"STO_CUDA_RESERVED_SHARED STV_DEFAULT"
__nv_reservedSMEM_offset_0_alias:
	.zero		0
	.zero		64


//--------------------- .nv.constant0._Z5SobelPKfPfjj --------------------------
	.section	.nv.constant0._Z5SobelPKfPfjj,"a",@progbits
	.sectionflags	@""
	.align	4
.nv.constant0._Z5SobelPKfPfjj:
	.zero		920


//--------------------- SYMBOLS --------------------------

	.type		.nv.reservedSmem.offset0,@object
	.size		.nv.reservedSmem.offset0,0x4
	.type		.nv.reservedSmem.cap,@object
	.size		.nv.reservedSmem.cap,0x4
